	.headerflags	@"EF_CUDA_TEXMODE_UNIFIED EF_CUDA_64BIT_ADDRESS EF_CUDA_ACCELERATORS EF_CUDA_SM90 EF_CUDA_VIRTUAL_SM(EF_CUDA_SM90)"
	.elftype	@"ET_EXEC"


//--------------------- .nv.info                  --------------------------
	.section	.nv.info,"",@"SHT_CUDA_INFO"
	.align	4


	//----- nvinfo : EIATTR_REGCOUNT
	.align		4
        /*0000*/ 	.byte	0x04, 0x2f
        /*0002*/ 	.short	(.L_1 - .L_0)
	.align		4
.L_0:
        /*0004*/ 	.word	index@(triton_poi_fused_hardsigmoid_hardswish_mul_42)
        /*0008*/ 	.word	0x0000000c


	//----- nvinfo : EIATTR_MIN_STACK_SIZE
	.align		4
.L_1:
        /*000c*/ 	.byte	0x04, 0x12
        /*000e*/ 	.short	(.L_3 - .L_2)
	.align		4
.L_2:
        /*0010*/ 	.word	index@(triton_poi_fused_hardsigmoid_hardswish_mul_42)
        /*0014*/ 	.word	0x00000000


	//----- nvinfo : EIATTR_FRAME_SIZE
	.align		4
.L_3:
        /*0018*/ 	.byte	0x04, 0x11
        /*001a*/ 	.short	(.L_5 - .L_4)
	.align		4
.L_4:
        /*001c*/ 	.word	index@(triton_poi_fused_hardsigmoid_hardswish_mul_42)
        /*0020*/ 	.word	0x00000000


	//----- nvinfo : EIATTR_MIN_STACK_SIZE
	.align		4
.L_5:
        /*0024*/ 	.byte	0x04, 0x12
        /*0026*/ 	.short	(.L_7 - .L_6)
	.align		4
.L_6:
        /*0028*/ 	.word	index@(triton_poi_fused_hardsigmoid_hardswish_mul_42)
        /*002c*/ 	.word	0x00000000
.L_7:


//--------------------- .nv.info.triton_poi_fused_hardsigmoid_hardswish_mul_42 --------------------------
	.section	.nv.info.triton_poi_fused_hardsigmoid_hardswish_mul_42,"",@"SHT_CUDA_INFO"
	.sectionflags	@""
	.align	4


	//----- nvinfo : EIATTR_CUDA_API_VERSION
	.align		4
        /*0000*/ 	.byte	0x04, 0x37
        /*0002*/ 	.short	(.L_9 - .L_8)
.L_8:
        /*0004*/ 	.word	0x0000007c


	//----- nvinfo : EIATTR_KPARAM_INFO
	.align		4
.L_9:
        /*0008*/ 	.byte	0x04, 0x17
        /*000a*/ 	.short	(.L_11 - .L_10)
.L_10:
        /*000c*/ 	.word	0x00000000
        /*0010*/ 	.short	0x0002
        /*0012*/ 	.short	0x0010
        /*0014*/ 	.byte	0x00, 0xf0, 0x11, 0x00


	//----- nvinfo : EIATTR_KPARAM_INFO
	.align		4
.L_11:
        /*0018*/ 	.byte	0x04, 0x17
        /*001a*/ 	.short	(.L_13 - .L_12)
.L_12:
        /*001c*/ 	.word	0x00000000
        /*0020*/ 	.short	0x0001
        /*0022*/ 	.short	0x0008
        /*0024*/ 	.byte	0x00, 0xf4, 0x21, 0x00


	//----- nvinfo : EIATTR_KPARAM_INFO
	.align		4
.L_13:
        /*0028*/ 	.byte	0x04, 0x17
        /*002a*/ 	.short	(.L_15 - .L_14)
.L_14:
        /*002c*/ 	.word	0x00000000
        /*0030*/ 	.short	0x0000
        /*0032*/ 	.short	0x0000
        /*0034*/ 	.byte	0x00, 0xf4, 0x21, 0x00


	//----- nvinfo : EIATTR_SPARSE_MMA_MASK
	.align		4
.L_15:
        /*0038*/ 	.byte	0x03, 0x50
        /*003a*/ 	.short	0x0000


	//----- nvinfo : EIATTR_MAXREG_COUNT
	.align		4
        /*003c*/ 	.byte	0x03, 0x1b
        /*003e*/ 	.short	0x00ff


	//----- nvinfo : EIATTR_EXIT_INSTR_OFFSETS
	.align		4
        /*0040*/ 	.byte	0x04, 0x1c
        /*0042*/ 	.short	(.L_17 - .L_16)


	//   ....[0]....
.L_16:
        /*0044*/ 	.word	0x00000250


	//   ....[1]....
        /*0048*/ 	.word	0x00000270


	//----- nvinfo : EIATTR_REQNTID
	.align		4
.L_17:
        /*004c*/ 	.byte	0x04, 0x10
        /*004e*/ 	.short	(.L_19 - .L_18)
.L_18:
        /*0050*/ 	.word	0x00000080
        /*0054*/ 	.word	0x00000001
        /*0058*/ 	.word	0x00000001


	//----- nvinfo : EIATTR_CBANK_PARAM_SIZE
	.align		4
.L_19:
        /*005c*/ 	.byte	0x03, 0x19
        /*005e*/ 	.short	0x0014


	//----- nvinfo : EIATTR_PARAM_CBANK
	.align		4
        /*0060*/ 	.byte	0x04, 0x0a
        /*0062*/ 	.short	(.L_21 - .L_20)
	.align		4
.L_20:
        /*0064*/ 	.word	index@(.nv.constant0.triton_poi_fused_hardsigmoid_hardswish_mul_42)
        /*0068*/ 	.short	0x0210
        /*006a*/ 	.short	0x0014


	//----- nvinfo : EIATTR_SW_WAR
	.align		4
.L_21:
        /*006c*/ 	.byte	0x04, 0x36
        /*006e*/ 	.short	(.L_23 - .L_22)
.L_22:
        /*0070*/ 	.word	0x00000008
.L_23:


//--------------------- .nv.callgraph             --------------------------
	.section	.nv.callgraph,"",@"SHT_CUDA_CALLGRAPH"
	.align	4
	.sectionentsize	8
	.align		4
        /*0000*/ 	.word	0x00000000
	.align		4
        /*0004*/ 	.word	0xffffffff
	.align		4
        /*0008*/ 	.word	0x00000000
	.align		4
        /*000c*/ 	.word	0xfffffffe
	.align		4
        /*0010*/ 	.word	0x00000000
	.align		4
        /*0014*/ 	.word	0xfffffffd
	.align		4
        /*0018*/ 	.word	0x00000000
	.align		4
        /*001c*/ 	.word	0xfffffffc


//--------------------- .text.triton_poi_fused_hardsigmoid_hardswish_mul_42 --------------------------
	.section	.text.triton_poi_fused_hardsigmoid_hardswish_mul_42,"ax",@progbits
	.align	128
        .global         triton_poi_fused_hardsigmoid_hardswish_mul_42
        .type           triton_poi_fused_hardsigmoid_hardswish_mul_42,@function
        .size           triton_poi_fused_hardsigmoid_hardswish_mul_42,(.L_x_1 - triton_poi_fused_hardsigmoid_hardswish_mul_42)
        .other          triton_poi_fused_hardsigmoid_hardswish_mul_42,@"STO_CUDA_ENTRY STV_DEFAULT"
triton_poi_fused_hardsigmoid_hardswish_mul_42:
.text.triton_poi_fused_hardsigmoid_hardswish_mul_42:
[----:B------:R-:W0:Y:S02]  /*0000*/  LDC R1, c[0x0][0x28] ;  /* 0x00000a00ff017b82 */ /* 0x000e240000000800 */
[----:B------:R-:W1:Y:S01]  /*0010*/  S2R R0, SR_TID.X ;  /* 0x0000000000007919 */ /* 0x000e620000002100 */
[----:B------:R-:W2:Y:S01]  /*0020*/  LDC.64 R2, c[0x0][0x210] ;  /* 0x00008400ff027b82 */ /* 0x000ea20000000a00 */
[----:B------:R-:W-:Y:S01]  /*0030*/  IMAD.MOV.U32 R8, RZ, RZ, RZ ;  /* 0x000000ffff087224 */ /* 0x000fe200078e00ff */
[----:B------:R-:W-:Y:S01]  /*0040*/  ULDC.64 UR4, c[0x0][0x208] ;  /* 0x0000820000047ab9 */ /* 0x000fe20000000a00 */
[----:B------:R-:W3:Y:S05]  /*0050*/  S2R R7, SR_CTAID.X ;  /* 0x0000000000077919 */ /* 0x000eea0000002500 */
[----:B------:R-:W4:Y:S01]  /*0060*/  LDC.64 R4, c[0x0][0x218] ;  /* 0x00008600ff047b82 */ /* 0x000f220000000a00 */
[----:B-1----:R-:W-:-:S05]  /*0070*/  LOP3.LUT R0, R0, 0x7f, RZ, 0xc0, !PT ;  /* 0x0000007f00007812 */ /* 0x002fca00078ec0ff */
[----:B---3--:R-:W-:-:S04]  /*0080*/  IMAD R7, R7, 0x80, R0 ;  /* 0x0000008007077824 */ /* 0x008fc800078e0200 */
[C---:B------:R-:W-:Y:S01]  /*0090*/  IMAD.HI R0, R7.reuse, 0x38e38e39, RZ ;  /* 0x38e38e3907007827 */ /* 0x040fe200078e02ff */
[----:B------:R-:W-:-:S03]  /*00a0*/  ISETP.GE.AND P0, PT, R7, 0x2400, PT ;  /* 0x000024000700780c */ /* 0x000fc60003f06270 */
[----:B--2---:R-:W-:Y:S01]  /*00b0*/  IMAD.WIDE R2, R7, 0x4, R2 ;  /* 0x0000000407027825 */ /* 0x004fe200078e0202 */
[----:B------:R-:W-:-:S04]  /*00c0*/  SHF.R.U32.HI R9, RZ, 0x1f, R0 ;  /* 0x0000001fff097819 */ /* 0x000fc80000011600 */
[CC--:B------:R-:W-:Y:S02]  /*00d0*/  LEA.HI.SX32 R6, R0.reuse, R9.reuse, 0x1b ;  /* 0x0000000900067211 */ /* 0x0c0fe400078fdaff */
[----:B------:R-:W-:-:S03]  /*00e0*/  LEA.HI.SX32 R9, R0, R9, 0x17 ;  /* 0x0000000900097211 */ /* 0x000fc600078fbaff */
[----:B------:R-:W-:Y:S01]  /*00f0*/  IMAD R6, R6, -0x90, R7 ;  /* 0xffffff7006067824 */ /* 0x000fe200078e0207 */
[----:B------:R-:W2:Y:S01]  /*0100*/  @!P0 LDG.E R8, desc[UR4][R2.64] ;  /* 0x0000000402088981 */ /* 0x000ea2000c1e1900 */
[----:B------:R-:W-:Y:S02]  /*0110*/  IMAD.MOV.U32 R0, RZ, RZ, RZ ;  /* 0x000000ffff007224 */ /* 0x000fe400078e00ff */
[----:B------:R-:W-:-:S04]  /*0120*/  IMAD R9, R9, 0x90, R6 ;  /* 0x0000009009097824 */ /* 0x000fc800078e0206 */
[----:B----4-:R-:W-:-:S05]  /*0130*/  IMAD.WIDE R4, R9, 0x4, R4 ;  /* 0x0000000409047825 */ /* 0x010fca00078e0204 */
[----:B------:R-:W3:Y:S01]  /*0140*/  @!P0 LDG.E.EL R0, desc[UR4][R4.64] ;  /* 0x0000000404008981 */ /* 0x000ee2000c2e1900 */
[----:B--2---:R-:W-:-:S05]  /*0150*/  FADD R6, R8, 3 ;  /* 0x4040000008067421 */ /* 0x004fca0000000000 */
[----:B------:R-:W-:-:S04]  /*0160*/  FSETP.GTU.AND P1, PT, R6, RZ, PT ;  /* 0x000000ff0600720b */ /* 0x000fc80003f2c000 */
[----:B------:R-:W-:Y:S01]  /*0170*/  FSEL R7, R6, RZ, P1 ;  /* 0x000000ff06077208 */ /* 0x000fe20000800000 */
[----:B---3--:R-:W-:-:S03]  /*0180*/  FADD R0, R0, 3 ;  /* 0x4040000000007421 */ /* 0x008fc60000000000 */
[C---:B------:R-:W-:Y:S02]  /*0190*/  FSETP.GEU.AND P2, PT, R7.reuse, 6, PT ;  /* 0x40c000000700780b */ /* 0x040fe40003f4e000 */
[----:B------:R-:W-:Y:S02]  /*01a0*/  FSETP.NAN.AND P3, PT, R7, R7, PT ;  /* 0x000000070700720b */ /* 0x000fe40003f68000 */
[----:B------:R-:W-:-:S04]  /*01b0*/  FSETP.GTU.AND P1, PT, R0, RZ, PT ;  /* 0x000000ff0000720b */ /* 0x000fc80003f2c000 */
[----:B------:R-:W-:-:S04]  /*01c0*/  FSEL R0, R0, RZ, P1 ;  /* 0x000000ff00007208 */ /* 0x000fc80000800000 */
[C---:B------:R-:W-:Y:S01]  /*01d0*/  FSETP.GEU.AND P1, PT, R0.reuse, 6, PT ;  /* 0x40c000000000780b */ /* 0x040fe20003f2e000 */
[C---:B------:R-:W-:Y:S01]  /*01e0*/  FMUL R4, R0.reuse, 0.16666667163372039795 ;  /* 0x3e2aaaab00047820 */ /* 0x040fe20000400000 */
[----:B------:R-:W-:Y:S02]  /*01f0*/  @P2 FSEL R7, R7, 6, P3 ;  /* 0x40c0000007072808 */ /* 0x000fe40001800000 */
[----:B------:R-:W-:-:S03]  /*0200*/  FSETP.NAN.AND P2, PT, R0, R0, PT ;  /* 0x000000000000720b */ /* 0x000fc60003f48000 */
[----:B------:R-:W-:-:S04]  /*0210*/  FMUL R7, R7, R8 ;  /* 0x0000000807077220 */ /* 0x000fc80000400000 */
[----:B------:R-:W-:Y:S02]  /*0220*/  FMUL R7, R7, 0.16666667163372039795 ;  /* 0x3e2aaaab07077820 */ /* 0x000fe40000400000 */
[----:B------:R-:W-:-:S05]  /*0230*/  @P1 FSEL R4, R4, 1, P2 ;  /* 0x3f80000004041808 */ /* 0x000fca0001000000 */
[----:B------:R-:W-:Y:S01]  /*0240*/  FMUL R7, R4, R7 ;  /* 0x0000000704077220 */ /* 0x000fe20000400000 */
[----:B------:R-:W-:Y:S06]  /*0250*/  @P0 EXIT ;  /* 0x000000000000094d */ /* 0x000fec0003800000 */
[----:B------:R-:W-:Y:S01]  /*0260*/  STG.E desc[UR4][R2.64], R7 ;  /* 0x0000000702007986 */ /* 0x000fe2000c101904 */
[----:B------:R-:W-:Y:S05]  /*0270*/  EXIT ;  /* 0x000000000000794d */ /* 0x000fea0003800000 */
.L_x_0:
[----:B------:R-:W-:-:S00]  /*0280*/  BRA `(.L_x_0) ;  /* 0xfffffffc00fc7947 */ /* 0x000fc0000383ffff */
[----:B------:R-:W-:-:S00]  /*0290*/  NOP ;  /* 0x0000000000007918 */ /* 0x000fc00000000000 */
        /* <DEDUP_REMOVED lines=14> */
.L_x_1:


//--------------------- .nv.constant0.triton_poi_fused_hardsigmoid_hardswish_mul_42 --------------------------
	.section	.nv.constant0.triton_poi_fused_hardsigmoid_hardswish_mul_42,"a",@progbits
	.sectionflags	@""
	.align	4
.nv.constant0.triton_poi_fused_hardsigmoid_hardswish_mul_42:
	.zero		548
